	.headerflags	@"EF_CUDA_TEXMODE_UNIFIED EF_CUDA_64BIT_ADDRESS EF_CUDA_SM86 EF_CUDA_VIRTUAL_SM(EF_CUDA_SM86)"
	.elftype	@"ET_EXEC"


//--------------------- .nv.info                  --------------------------
	.section	.nv.info,"",@"SHT_CUDA_INFO"
	.align	4


	//----- nvinfo : EIATTR_REGCOUNT
	.align		4
        /*0000*/ 	.byte	0x04, 0x2f
        /*0002*/ 	.short	(.L_2 - .L_1)
	.align		4
.L_1:
        /*0004*/ 	.word	index@(triton_poi_fused_gelu_16)
        /*0008*/ 	.word	0x0000000e


	//----- nvinfo : EIATTR_MIN_STACK_SIZE
	.align		4
.L_2:
        /*000c*/ 	.byte	0x04, 0x12
        /*000e*/ 	.short	(.L_4 - .L_3)
	.align		4
.L_3:
        /*0010*/ 	.word	index@(triton_poi_fused_gelu_16)
        /*0014*/ 	.word	0x00000000


	//----- nvinfo : EIATTR_FRAME_SIZE
	.align		4
.L_4:
        /*0018*/ 	.byte	0x04, 0x11
        /*001a*/ 	.short	(.L_6 - .L_5)
	.align		4
.L_5:
        /*001c*/ 	.word	index@(triton_poi_fused_gelu_16)
        /*0020*/ 	.word	0x00000000


	//----- nvinfo : EIATTR_MIN_STACK_SIZE
	.align		4
.L_6:
        /*0024*/ 	.byte	0x04, 0x12
        /*0026*/ 	.short	(.L_8 - .L_7)
	.align		4
.L_7:
        /*0028*/ 	.word	index@(triton_poi_fused_gelu_16)
        /*002c*/ 	.word	0x00000000
.L_8:


//--------------------- .nv.info.triton_poi_fused_gelu_16 --------------------------
	.section	.nv.info.triton_poi_fused_gelu_16,"",@"SHT_CUDA_INFO"
	.sectionflags	@""
	.align	4


	//----- nvinfo : EIATTR_CUDA_API_VERSION
	.align		4
        /*0000*/ 	.byte	0x04, 0x37
        /*0002*/ 	.short	(.L_10 - .L_9)
.L_9:
        /*0004*/ 	.word	0x0000007c


	//----- nvinfo : EIATTR_SW2861232_WAR
	.align		4
.L_10:
        /*0008*/ 	.byte	0x01, 0x35
	.zero		2


	//----- nvinfo : EIATTR_PARAM_CBANK
	.align		4
        /*000c*/ 	.byte	0x04, 0x0a
        /*000e*/ 	.short	(.L_12 - .L_11)
	.align		4
.L_11:
        /*0010*/ 	.word	index@(.nv.constant0.triton_poi_fused_gelu_16)
        /*0014*/ 	.short	0x0160
        /*0016*/ 	.short	0x0020


	//----- nvinfo : EIATTR_CBANK_PARAM_SIZE
	.align		4
.L_12:
        /*0018*/ 	.byte	0x03, 0x19
        /*001a*/ 	.short	0x0020


	//----- nvinfo : EIATTR_KPARAM_INFO
	.align		4
        /*001c*/ 	.byte	0x04, 0x17
        /*001e*/ 	.short	(.L_14 - .L_13)
.L_13:
        /*0020*/ 	.word	0x00000000
        /*0024*/ 	.short	0x0003
        /*0026*/ 	.short	0x0018
        /*0028*/ 	.byte	0x00, 0xf4, 0x21, 0x00


	//----- nvinfo : EIATTR_KPARAM_INFO
	.align		4
.L_14:
        /*002c*/ 	.byte	0x04, 0x17
        /*002e*/ 	.short	(.L_16 - .L_15)
.L_15:
        /*0030*/ 	.word	0x00000000
        /*0034*/ 	.short	0x0002
        /*0036*/ 	.short	0x0010
        /*0038*/ 	.byte	0x00, 0xf0, 0x11, 0x00


	//----- nvinfo : EIATTR_KPARAM_INFO
	.align		4
.L_16:
        /*003c*/ 	.byte	0x04, 0x17
        /*003e*/ 	.short	(.L_18 - .L_17)
.L_17:
        /*0040*/ 	.word	0x00000000
        /*0044*/ 	.short	0x0001
        /*0046*/ 	.short	0x0008
        /*0048*/ 	.byte	0x00, 0xf4, 0x21, 0x00


	//----- nvinfo : EIATTR_KPARAM_INFO
	.align		4
.L_18:
        /*004c*/ 	.byte	0x04, 0x17
        /*004e*/ 	.short	(.L_20 - .L_19)
.L_19:
        /*0050*/ 	.word	0x00000000
        /*0054*/ 	.short	0x0000
        /*0056*/ 	.short	0x0000
        /*0058*/ 	.byte	0x00, 0xf4, 0x21, 0x00


	//----- nvinfo : EIATTR_MAXREG_COUNT
	.align		4
.L_20:
        /*005c*/ 	.byte	0x03, 0x1b
        /*005e*/ 	.short	0x00ff


	//----- nvinfo : EIATTR_EXIT_INSTR_OFFSETS
	.align		4
        /*0060*/ 	.byte	0x04, 0x1c
        /*0062*/ 	.short	(.L_22 - .L_21)


	//   ....[0]....
.L_21:
        /*0064*/ 	.word	0x00000540


	//----- nvinfo : EIATTR_REQNTID
	.align		4
.L_22:
        /*0068*/ 	.byte	0x04, 0x10
        /*006a*/ 	.short	(.L_24 - .L_23)
.L_23:
        /*006c*/ 	.word	0x00000100
        /*0070*/ 	.word	0x00000001
        /*0074*/ 	.word	0x00000001


	//----- nvinfo : EIATTR_CRS_STACK_SIZE
	.align		4
.L_24:
        /*0078*/ 	.byte	0x04, 0x1e
        /*007a*/ 	.short	(.L_26 - .L_25)
.L_25:
        /*007c*/ 	.word	0x00000000
.L_26:


//--------------------- .nv.callgraph             --------------------------
	.section	.nv.callgraph,"",@"SHT_CUDA_CALLGRAPH"
	.align	4
	.sectionentsize	8
	.align		4
        /*0000*/ 	.word	0x00000000
	.align		4
        /*0004*/ 	.word	0xffffffff
	.align		4
        /*0008*/ 	.word	0x00000000
	.align		4
        /*000c*/ 	.word	0xfffffffe
	.align		4
        /*0010*/ 	.word	0x00000000
	.align		4
        /*0014*/ 	.word	0xfffffffd
	.align		4
        /*0018*/ 	.word	0x00000000
	.align		4
        /*001c*/ 	.word	0xfffffffc


//--------------------- .nv.rel.action            --------------------------
	.section	.nv.rel.action,"",@"SHT_CUDA_RELOCINFO"
	.align	8
	.sectionentsize	8
        /*0000*/ 	.byte	0x73, 0x00, 0x00, 0x00, 0x00, 0x00, 0x00, 0x00, 0x00, 0x00, 0x00, 0x11, 0x25, 0x00, 0x05, 0x36


//--------------------- .nv.constant4             --------------------------
	.section	.nv.constant4,"a",@progbits
	.align	8
	.align		8
.nv.constant4:
        /*0000*/ 	.dword	_$_str


//--------------------- .nv.constant0.triton_poi_fused_gelu_16 --------------------------
	.section	.nv.constant0.triton_poi_fused_gelu_16,"a",@progbits
	.sectionflags	@""
	.align	4
.nv.constant0.triton_poi_fused_gelu_16:
	.zero		384


//--------------------- .text.triton_poi_fused_gelu_16 --------------------------
	.section	.text.triton_poi_fused_gelu_16,"ax",@progbits
	.sectioninfo	@"SHI_REGISTERS=14"
	.align	128
        .global         triton_poi_fused_gelu_16
        .type           triton_poi_fused_gelu_16,@function
        .size           triton_poi_fused_gelu_16,(.L_x_7 - triton_poi_fused_gelu_16)
        .other          triton_poi_fused_gelu_16,@"STO_CUDA_ENTRY STV_DEFAULT"
triton_poi_fused_gelu_16:
.text.triton_poi_fused_gelu_16:
[----:B------:R-:W-:Y:S02]  /*0000*/  MOV R1, c[0x0][0x28] ;  /* 0x00000a0000017a02 */ /* 0x000fe40000000f00 */
[----:B------:R-:W0:Y:S01]  /*0010*/  S2R R0, SR_TID.X ;  /* 0x0000000000007919 */ /* 0x000e220000002100 */
[----:B------:R-:W-:Y:S01]  /*0020*/  MOV R7, 0x2 ;  /* 0x0000000200077802 */ /* 0x000fe20000000f00 */
[----:B------:R-:W-:Y:S02]  /*0030*/  ULDC.64 UR4, c[0x0][0x118] ;  /* 0x0000460000047ab9 */ /* 0x000fe40000000a00 */
[----:B------:R-:W1:Y:S01]  /*0040*/  S2R R3, SR_CTAID.X ;  /* 0x0000000000037919 */ /* 0x000e620000002500 */
[----:B0-----:R-:W-:-:S04]  /*0050*/  SHF.L.U32 R0, R0, 0x1, RZ ;  /* 0x0000000100007819 */ /* 0x001fc800000006ff */
[----:B------:R-:W-:-:S04]  /*0060*/  LOP3.LUT R0, R0, 0x1fe, RZ, 0xc0, !PT ;  /* 0x000001fe00007812 */ /* 0x000fc800078ec0ff */
[----:B-1----:R-:W-:-:S05]  /*0070*/  LEA R0, R3, R0, 0x9 ;  /* 0x0000000003007211 */ /* 0x002fca00078e48ff */
[----:B------:R-:W-:-:S05]  /*0080*/  IMAD.HI R2, R0, 0x2aaaaaab, RZ ;  /* 0x2aaaaaab00027827 */ /* 0x000fca00078e02ff */
[----:B------:R-:W-:-:S04]  /*0090*/  SHF.R.U32.HI R3, RZ, 0x1f, R2 ;  /* 0x0000001fff037819 */ /* 0x000fc80000011602 */
[----:B------:R-:W-:-:S05]  /*00a0*/  LEA.HI R3, R2, R3, RZ, 0x15 ;  /* 0x0000000302037211 */ /* 0x000fca00078fa8ff */
[----:B------:R-:W-:Y:S02]  /*00b0*/  IMAD R6, R3, -0x3000, R0 ;  /* 0xffffd00003067824 */ /* 0x000fe400078e0200 */
[----:B------:R-:W-:-:S04]  /*00c0*/  IMAD.WIDE R2, R0, R7, c[0x0][0x160] ;  /* 0x0000580000027625 */ /* 0x000fc800078e0207 */
[----:B------:R-:W-:Y:S01]  /*00d0*/  IMAD.WIDE R6, R6, R7, c[0x0][0x168] ;  /* 0x00005a0006067625 */ /* 0x000fe200078e0207 */
[----:B------:R-:W2:Y:S05]  /*00e0*/  LDG.E R0, [R2.64] ;  /* 0x0000000402007981 */ /* 0x000eaa000c1e1900 */
[----:B------:R-:W3:Y:S01]  /*00f0*/  LDG.E.EL R6, [R6.64] ;  /* 0x0000000406067981 */ /* 0x000ee2000c2e1900 */
[----:B------:R-:W-:Y:S01]  /*0100*/  BSSY B0, `(.L_x_0) ;  /* 0x0000025000007945 */ /* 0x000fe20003800000 */
[C---:B--2---:R-:W-:Y:S02]  /*0110*/  SHF.L.U32 R4, R0.reuse, 0x10, RZ ;  /* 0x0000001000047819 */ /* 0x044fe400000006ff */
[----:B------:R-:W-:-:S02]  /*0120*/  PRMT R0, R0, 0x7632, R0 ;  /* 0x0000763200007816 */ /* 0x000fc40000000000 */
[----:B---3--:R-:W-:Y:S02]  /*0130*/  SHF.L.U32 R5, R6, 0x10, RZ ;  /* 0x0000001006057819 */ /* 0x008fe400000006ff */
[----:B------:R-:W-:-:S03]  /*0140*/  SHF.L.U32 R0, R0, 0x10, RZ ;  /* 0x0000001000007819 */ /* 0x000fc600000006ff */
[--C-:B------:R-:W-:Y:S01]  /*0150*/  FADD R4, R4, R5.reuse ;  /* 0x0000000504047221 */ /* 0x100fe20000000000 */
[----:B------:R-:W-:-:S03]  /*0160*/  PRMT R5, R6, 0x7632, R5 ;  /* 0x0000763206057816 */ /* 0x000fc60000000005 */
[----:B------:R-:W-:Y:S01]  /*0170*/  FMUL R9, R4, R4 ;  /* 0x0000000404097220 */ /* 0x000fe20000400000 */
[----:B------:R-:W-:-:S03]  /*0180*/  SHF.L.U32 R5, R5, 0x10, RZ ;  /* 0x0000001005057819 */ /* 0x000fc600000006ff */
[----:B------:R-:W-:Y:S02]  /*0190*/  FMUL R9, R4, R9 ;  /* 0x0000000904097220 */ /* 0x000fe40000400000 */
[----:B------:R-:W-:Y:S02]  /*01a0*/  FADD R5, R0, R5 ;  /* 0x0000000500057221 */ /* 0x000fe40000000000 */
[----:B------:R-:W-:Y:S02]  /*01b0*/  FFMA R9, R9, 0.044714998453855514526, R4 ;  /* 0x3d37271309097823 */ /* 0x000fe40000000004 */
[----:B------:R-:W-:Y:S02]  /*01c0*/  FMUL R0, R5, R5 ;  /* 0x0000000505007220 */ /* 0x000fe40000400000 */
[----:B------:R-:W-:Y:S02]  /*01d0*/  FMUL R9, R9, 0.79788458347320556641 ;  /* 0x3f4c422a09097820 */ /* 0x000fe40000400000 */
[----:B------:R-:W-:-:S02]  /*01e0*/  FMUL R0, R5, R0 ;  /* 0x0000000005007220 */ /* 0x000fc40000400000 */
[----:B------:R-:W-:Y:S02]  /*01f0*/  FADD.FTZ R10, |R9|, -RZ ;  /* 0x800000ff090a7221 */ /* 0x000fe40000010200 */
[----:B------:R-:W-:-:S03]  /*0200*/  FFMA R0, R0, 0.044714998453855514526, R5 ;  /* 0x3d37271300007823 */ /* 0x000fc60000000005 */
[----:B------:R-:W-:Y:S01]  /*0210*/  FSETP.GE.AND P0, PT, R10, 0.60000002384185791016, PT ;  /* 0x3f19999a0a00780b */ /* 0x000fe20003f06000 */
[----:B------:R-:W-:-:S12]  /*0220*/  FMUL R6, R0, 0.79788458347320556641 ;  /* 0x3f4c422a00067820 */ /* 0x000fd80000400000 */
[----:B------:R-:W-:Y:S05]  /*0230*/  @!P0 BRA `(.L_x_1) ;  /* 0x000000a000008947 */ /* 0x000fea0003800000 */
[C---:B------:R-:W-:Y:S01]  /*0240*/  FMUL R0, R10.reuse, 2.8853900432586669922 ;  /* 0x4038aa3b0a007820 */ /* 0x040fe20000400000 */
[----:B------:R-:W-:Y:S02]  /*0250*/  MOV R8, 0x3f800000 ;  /* 0x3f80000000087802 */ /* 0x000fe40000000f00 */
[----:B------:R-:W-:-:S03]  /*0260*/  FSETP.GE.AND P0, PT, R10, 9.010913848876953125, PT ;  /* 0x41102cb40a00780b */ /* 0x000fc60003f06000 */
[----:B------:R-:W0:Y:S02]  /*0270*/  MUFU.EX2 R0, R0 ;  /* 0x0000000000007308 */ /* 0x000e240000000800 */
[----:B0-----:R-:W-:-:S06]  /*0280*/  FADD R7, R0, 1 ;  /* 0x3f80000000077421 */ /* 0x001fcc0000000000 */
[----:B------:R-:W0:Y:S02]  /*0290*/  MUFU.RCP R7, R7 ;  /* 0x0000000700077308 */ /* 0x000e240000001000 */
[----:B0-----:R-:W-:-:S05]  /*02a0*/  FFMA.FTZ R8, R7, -2, R8 ;  /* 0xc000000007087823 */ /* 0x001fca0000010008 */
[----:B------:R-:W-:-:S04]  /*02b0*/  FSEL R8, R8, 1, !P0 ;  /* 0x3f80000008087808 */ /* 0x000fc80004000000 */
[----:B------:R-:W-:Y:S01]  /*02c0*/  LOP3.LUT R9, R8, 0x80000000, R9, 0xf8, !PT ;  /* 0x8000000008097812 */ /* 0x000fe200078ef809 */
[----:B------:R-:W-:Y:S05]  /*02d0*/  BRA `(.L_x_2) ;  /* 0x0000007000007947 */ /* 0x000fea0003800000 */
.L_x_1:
[----:B------:R-:W-:Y:S01]  /*02e0*/  MOV R0, 0x3c80f082 ;  /* 0x3c80f08200007802 */ /* 0x000fe20000000f00 */
[----:B------:R-:W-:-:S04]  /*02f0*/  FMUL R7, R9, R9 ;  /* 0x0000000909077220 */ /* 0x000fc80000400000 */
[----:B------:R-:W-:-:S04]  /*0300*/  FFMA.FTZ R0, R7, R0, -0.052303962409496307373 ;  /* 0xbd563cae07007423 */ /* 0x000fc80000010000 */
[----:B------:R-:W-:-:S04]  /*0310*/  FFMA.FTZ R0, R7, R0, 0.1331529766321182251 ;  /* 0x3e08594107007423 */ /* 0x000fc80000010000 */
[----:B------:R-:W-:-:S04]  /*0320*/  FFMA.FTZ R0, R7, R0, -0.33332768082618713379 ;  /* 0xbeaaa9ed07007423 */ /* 0x000fc80000010000 */
[----:B------:R-:W-:-:S04]  /*0330*/  FFMA.FTZ R0, R7, R0, RZ ;  /* 0x0000000007007223 */ /* 0x000fc800000100ff */
[----:B------:R-:W-:Y:S02]  /*0340*/  FFMA.FTZ R9, R9, R0, R9 ;  /* 0x0000000009097223 */ /* 0x000fe40000010009 */
.L_x_2:
[----:B------:R-:W-:Y:S05]  /*0350*/  BSYNC B0 ;  /* 0x0000000000007941 */ /* 0x000fea0003800000 */
.L_x_0:
[----:B------:R-:W-:Y:S01]  /*0360*/  FADD.FTZ R10, |R6|, -RZ ;  /* 0x800000ff060a7221 */ /* 0x000fe20000010200 */
[----:B------:R-:W-:Y:S04]  /*0370*/  BSSY B0, `(.L_x_3) ;  /* 0x0000014000007945 */ /* 0x000fe80003800000 */
[----:B------:R-:W-:-:S13]  /*0380*/  FSETP.GE.AND P0, PT, R10, 0.60000002384185791016, PT ;  /* 0x3f19999a0a00780b */ /* 0x000fda0003f06000 */
        /* <DEDUP_REMOVED lines=11> */
.L_x_4:
[----:B------:R-:W-:Y:S01]  /*0440*/  MOV R0, 0x3c80f082 ;  /* 0x3c80f08200007802 */ /* 0x000fe20000000f00 */
[----:B------:R-:W-:-:S04]  /*0450*/  FMUL R7, R6, R6 ;  /* 0x0000000606077220 */ /* 0x000fc80000400000 */
[----:B------:R-:W-:-:S04]  /*0460*/  FFMA.FTZ R0, R7, R0, -0.052303962409496307373 ;  /* 0xbd563cae07007423 */ /* 0x000fc80000010000 */
[----:B------:R-:W-:-:S04]  /*0470*/  FFMA.FTZ R0, R7, R0, 0.1331529766321182251 ;  /* 0x3e08594107007423 */ /* 0x000fc80000010000 */
[----:B------:R-:W-:-:S04]  /*0480*/  FFMA.FTZ R0, R7, R0, -0.33332768082618713379 ;  /* 0xbeaaa9ed07007423 */ /* 0x000fc80000010000 */
[----:B------:R-:W-:-:S04]  /*0490*/  FFMA.FTZ R7, R7, R0, RZ ;  /* 0x0000000007077223 */ /* 0x000fc800000100ff */
[----:B------:R-:W-:Y:S02]  /*04a0*/  FFMA.FTZ R6, R6, R7, R6 ;  /* 0x0000000706067223 */ /* 0x000fe40000010006 */
.L_x_5:
[----:B------:R-:W-:Y:S05]  /*04b0*/  BSYNC B0 ;  /* 0x0000000000007941 */ /* 0x000fea0003800000 */
.L_x_3:
[----:B------:R-:W-:Y:S01]  /*04c0*/  FMUL R5, R5, 0.5 ;  /* 0x3f00000005057820 */ /* 0x000fe20000400000 */
[----:B------:R-:W-:Y:S01]  /*04d0*/  FMUL R4, R4, 0.5 ;  /* 0x3f00000004047820 */ /* 0x000fe20000400000 */
[----:B------:R-:W-:Y:S01]  /*04e0*/  FADD R9, R9, 1 ;  /* 0x3f80000009097421 */ /* 0x000fe20000000000 */
[----:B------:R-:W-:-:S03]  /*04f0*/  FADD R6, R6, 1 ;  /* 0x3f80000006067421 */ /* 0x000fc60000000000 */
[----:B------:R-:W-:Y:S01]  /*0500*/  FMUL R4, R4, R9 ;  /* 0x0000000904047220 */ /* 0x000fe20000400000 */
[----:B------:R-:W-:-:S05]  /*0510*/  FMUL R5, R5, R6 ;  /* 0x0000000605057220 */ /* 0x000fca0000400000 */
[----:B------:R-:W-:-:S05]  /*0520*/  F2FP.BF16.PACK_AB R5, R5, R4 ;  /* 0x000000040505723e */ /* 0x000fca00000010ff */
[----:B------:R-:W-:Y:S01]  /*0530*/  STG.E [R2.64], R5 ;  /* 0x0000000502007986 */ /* 0x000fe2000c101904 */
[----:B------:R-:W-:Y:S05]  /*0540*/  EXIT ;  /* 0x000000000000794d */ /* 0x000fea0003800000 */
.L_x_6:
[----:B------:R-:W-:-:S00]  /*0550*/  BRA `(.L_x_6) ;  /* 0xfffffff000007947 */ /* 0x000fc0000383ffff */
[----:B------:R-:W-:-:S00]  /*0560*/  NOP ;  /* 0x0000000000007918 */ /* 0x000fc00000000000 */
        /* <DEDUP_REMOVED lines=9> */
.L_x_7:


//--------------------- .nv.global.init           --------------------------
	.section	.nv.global.init,"aw",@progbits
.nv.global.init:
	.type		_$_str,@object
	.size		_$_str,(.L_0 - _$_str)
_$_str:
        /*0000*/ 	.byte	0x5f, 0x5f, 0x43, 0x55, 0x44, 0x41, 0x5f, 0x46, 0x54, 0x5a, 0x00
.L_0:
